	.headerflags	@"EF_CUDA_TEXMODE_UNIFIED EF_CUDA_64BIT_ADDRESS EF_CUDA_ACCELERATORS EF_CUDA_SM90 EF_CUDA_VIRTUAL_SM(EF_CUDA_SM90)"
	.elftype	@"ET_EXEC"


//--------------------- .nv.info                  --------------------------
	.section	.nv.info,"",@"SHT_CUDA_INFO"
	.align	4


	//----- nvinfo : EIATTR_REGCOUNT
	.align		4
        /*0000*/ 	.byte	0x04, 0x2f
        /*0002*/ 	.short	(.L_3 - .L_2)
	.align		4
.L_2:
        /*0004*/ 	.word	index@(triton_poi_fused_clone_17)
        /*0008*/ 	.word	0x00000016


	//----- nvinfo : EIATTR_MIN_STACK_SIZE
	.align		4
.L_3:
        /*000c*/ 	.byte	0x04, 0x12
        /*000e*/ 	.short	(.L_5 - .L_4)
	.align		4
.L_4:
        /*0010*/ 	.word	index@(triton_poi_fused_clone_17)
        /*0014*/ 	.word	0x00000000


	//----- nvinfo : EIATTR_FRAME_SIZE
	.align		4
.L_5:
        /*0018*/ 	.byte	0x04, 0x11
        /*001a*/ 	.short	(.L_7 - .L_6)
	.align		4
.L_6:
        /*001c*/ 	.word	index@(triton_poi_fused_clone_17)
        /*0020*/ 	.word	0x00000000


	//----- nvinfo : EIATTR_MIN_STACK_SIZE
	.align		4
.L_7:
        /*0024*/ 	.byte	0x04, 0x12
        /*0026*/ 	.short	(.L_9 - .L_8)
	.align		4
.L_8:
        /*0028*/ 	.word	index@(triton_poi_fused_clone_17)
        /*002c*/ 	.word	0x00000000
.L_9:


//--------------------- .nv.info.triton_poi_fused_clone_17 --------------------------
	.section	.nv.info.triton_poi_fused_clone_17,"",@"SHT_CUDA_INFO"
	.sectionflags	@""
	.align	4


	//----- nvinfo : EIATTR_CUDA_API_VERSION
	.align		4
        /*0000*/ 	.byte	0x04, 0x37
        /*0002*/ 	.short	(.L_11 - .L_10)
.L_10:
        /*0004*/ 	.word	0x0000007c


	//----- nvinfo : EIATTR_KPARAM_INFO
	.align		4
.L_11:
        /*0008*/ 	.byte	0x04, 0x17
        /*000a*/ 	.short	(.L_13 - .L_12)
.L_12:
        /*000c*/ 	.word	0x00000000
        /*0010*/ 	.short	0x0006
        /*0012*/ 	.short	0x0030
        /*0014*/ 	.byte	0x00, 0xf0, 0x11, 0x00


	//----- nvinfo : EIATTR_KPARAM_INFO
	.align		4
.L_13:
        /*0018*/ 	.byte	0x04, 0x17
        /*001a*/ 	.short	(.L_15 - .L_14)
.L_14:
        /*001c*/ 	.word	0x00000000
        /*0020*/ 	.short	0x0005
        /*0022*/ 	.short	0x0028
        /*0024*/ 	.byte	0x00, 0xf4, 0x21, 0x00


	//----- nvinfo : EIATTR_KPARAM_INFO
	.align		4
.L_15:
        /*0028*/ 	.byte	0x04, 0x17
        /*002a*/ 	.short	(.L_17 - .L_16)
.L_16:
        /*002c*/ 	.word	0x00000000
        /*0030*/ 	.short	0x0004
        /*0032*/ 	.short	0x0020
        /*0034*/ 	.byte	0x00, 0xf4, 0x21, 0x00


	//----- nvinfo : EIATTR_KPARAM_INFO
	.align		4
.L_17:
        /*0038*/ 	.byte	0x04, 0x17
        /*003a*/ 	.short	(.L_19 - .L_18)
.L_18:
        /*003c*/ 	.word	0x00000000
        /*0040*/ 	.short	0x0003
        /*0042*/ 	.short	0x0018
        /*0044*/ 	.byte	0x00, 0xf4, 0x21, 0x00


	//----- nvinfo : EIATTR_KPARAM_INFO
	.align		4
.L_19:
        /*0048*/ 	.byte	0x04, 0x17
        /*004a*/ 	.short	(.L_21 - .L_20)
.L_20:
        /*004c*/ 	.word	0x00000000
        /*0050*/ 	.short	0x0002
        /*0052*/ 	.short	0x0010
        /*0054*/ 	.byte	0x00, 0xf4, 0x21, 0x00


	//----- nvinfo : EIATTR_KPARAM_INFO
	.align		4
.L_21:
        /*0058*/ 	.byte	0x04, 0x17
        /*005a*/ 	.short	(.L_23 - .L_22)
.L_22:
        /*005c*/ 	.word	0x00000000
        /*0060*/ 	.short	0x0001
        /*0062*/ 	.short	0x0008
        /*0064*/ 	.byte	0x00, 0xf4, 0x21, 0x00


	//----- nvinfo : EIATTR_KPARAM_INFO
	.align		4
.L_23:
        /*0068*/ 	.byte	0x04, 0x17
        /*006a*/ 	.short	(.L_25 - .L_24)
.L_24:
        /*006c*/ 	.word	0x00000000
        /*0070*/ 	.short	0x0000
        /*0072*/ 	.short	0x0000
        /*0074*/ 	.byte	0x00, 0xf4, 0x21, 0x00


	//----- nvinfo : EIATTR_SPARSE_MMA_MASK
	.align		4
.L_25:
        /*0078*/ 	.byte	0x03, 0x50
        /*007a*/ 	.short	0x0000


	//----- nvinfo : EIATTR_MAXREG_COUNT
	.align		4
        /*007c*/ 	.byte	0x03, 0x1b
        /*007e*/ 	.short	0x00ff


	//----- nvinfo : EIATTR_EXIT_INSTR_OFFSETS
	.align		4
        /*0080*/ 	.byte	0x04, 0x1c
        /*0082*/ 	.short	(.L_27 - .L_26)


	//   ....[0]....
.L_26:
        /*0084*/ 	.word	0x00000440


	//   ....[1]....
        /*0088*/ 	.word	0x00000460


	//----- nvinfo : EIATTR_REQNTID
	.align		4
.L_27:
        /*008c*/ 	.byte	0x04, 0x10
        /*008e*/ 	.short	(.L_29 - .L_28)
.L_28:
        /*0090*/ 	.word	0x00000080
        /*0094*/ 	.word	0x00000001
        /*0098*/ 	.word	0x00000001


	//----- nvinfo : EIATTR_CBANK_PARAM_SIZE
	.align		4
.L_29:
        /*009c*/ 	.byte	0x03, 0x19
        /*009e*/ 	.short	0x0034


	//----- nvinfo : EIATTR_PARAM_CBANK
	.align		4
        /*00a0*/ 	.byte	0x04, 0x0a
        /*00a2*/ 	.short	(.L_31 - .L_30)
	.align		4
.L_30:
        /*00a4*/ 	.word	index@(.nv.constant0.triton_poi_fused_clone_17)
        /*00a8*/ 	.short	0x0210
        /*00aa*/ 	.short	0x0034


	//----- nvinfo : EIATTR_SW_WAR
	.align		4
.L_31:
        /*00ac*/ 	.byte	0x04, 0x36
        /*00ae*/ 	.short	(.L_33 - .L_32)
.L_32:
        /*00b0*/ 	.word	0x00000008
.L_33:


//--------------------- .nv.callgraph             --------------------------
	.section	.nv.callgraph,"",@"SHT_CUDA_CALLGRAPH"
	.align	4
	.sectionentsize	8
	.align		4
        /*0000*/ 	.word	0x00000000
	.align		4
        /*0004*/ 	.word	0xffffffff
	.align		4
        /*0008*/ 	.word	0x00000000
	.align		4
        /*000c*/ 	.word	0xfffffffe
	.align		4
        /*0010*/ 	.word	0x00000000
	.align		4
        /*0014*/ 	.word	0xfffffffd
	.align		4
        /*0018*/ 	.word	0x00000000
	.align		4
        /*001c*/ 	.word	0xfffffffc


//--------------------- .nv.constant4             --------------------------
	.section	.nv.constant4,"a",@progbits
	.align	8
	.align		8
.nv.constant4:
        /*0000*/ 	.dword	_$_str
	.align		8
        /*0008*/ 	.dword	_$_str_$_2


//--------------------- .text.triton_poi_fused_clone_17 --------------------------
	.section	.text.triton_poi_fused_clone_17,"ax",@progbits
	.align	128
        .global         triton_poi_fused_clone_17
        .type           triton_poi_fused_clone_17,@function
        .size           triton_poi_fused_clone_17,(.L_x_1 - triton_poi_fused_clone_17)
        .other          triton_poi_fused_clone_17,@"STO_CUDA_ENTRY STV_DEFAULT"
triton_poi_fused_clone_17:
.text.triton_poi_fused_clone_17:
[----:B------:R-:W0:Y:S01]  /*0000*/  LDC R1, c[0x0][0x28] ;  /* 0x00000a00ff017b82 */ /* 0x000e220000000800 */
[----:B------:R-:W1:Y:S07]  /*0010*/  S2R R3, SR_TID.X ;  /* 0x0000000000037919 */ /* 0x000e6e0000002100 */
[----:B------:R-:W2:Y:S01]  /*0020*/  LDC.64 R14, c[0x0][0x220] ;  /* 0x00008800ff0e7b82 */ /* 0x000ea20000000a00 */
[----:B------:R-:W-:Y:S01]  /*0030*/  ULDC.64 UR4, c[0x0][0x208] ;  /* 0x0000820000047ab9 */ /* 0x000fe20000000a00 */
[----:B------:R-:W3:Y:S06]  /*0040*/  S2R R0, SR_CTAID.X ;  /* 0x0000000000007919 */ /* 0x000eec0000002500 */
[----:B------:R-:W4:Y:S08]  /*0050*/  LDC.64 R10, c[0x0][0x210] ;  /* 0x00008400ff0a7b82 */ /* 0x000f300000000a00 */
[----:B------:R-:W5:Y:S08]  /*0060*/  LDC.64 R12, c[0x0][0x218] ;  /* 0x00008600ff0c7b82 */ /* 0x000f700000000a00 */
[----:B------:R-:W4:Y:S01]  /*0070*/  LDC.64 R16, c[0x0][0x228] ;  /* 0x00008a00ff107b82 */ /* 0x000f220000000a00 */
[----:B-1----:R-:W-:-:S02]  /*0080*/  LOP3.LUT R3, R3, 0x7f, RZ, 0xc0, !PT ;  /* 0x0000007f03037812 */ /* 0x002fc400078ec0ff */
[----:B---3--:R-:W-:-:S03]  /*0090*/  SHF.R.S32.HI R2, RZ, 0x18, R0 ;  /* 0x00000018ff027819 */ /* 0x008fc60000011400 */
[----:B------:R-:W-:Y:S01]  /*00a0*/  IMAD R3, R0, 0x80, R3 ;  /* 0x0000008000037824 */ /* 0x000fe200078e0203 */
[----:B------:R-:W-:-:S04]  /*00b0*/  SGXT R2, R2, 0x1 ;  /* 0x000000010202781a */ /* 0x000fc80000000200 */
[----:B------:R-:W-:Y:S02]  /*00c0*/  ISETP.GE.AND P0, PT, R3, 0x500, PT ;  /* 0x000005000300780c */ /* 0x000fe40003f06270 */
[----:B------:R-:W-:-:S04]  /*00d0*/  LEA.HI R4, R2, R3, RZ, 0x4 ;  /* 0x0000000302047211 */ /* 0x000fc800078f20ff */
[----:B------:R-:W-:-:S05]  /*00e0*/  SHF.R.S32.HI R0, RZ, 0x4, R4 ;  /* 0x00000004ff007819 */ /* 0x000fca0000011404 */
[----:B------:R-:W-:-:S05]  /*00f0*/  IMAD.HI R5, R0, 0x66666667, RZ ;  /* 0x6666666700057827 */ /* 0x000fca00078e02ff */
[----:B------:R-:W-:-:S04]  /*0100*/  SHF.R.U32.HI R6, RZ, 0x1f, R5 ;  /* 0x0000001fff067819 */ /* 0x000fc80000011605 */
[----:B------:R-:W-:Y:S02]  /*0110*/  LEA.HI.SX32 R5, R5, R6, 0x1d ;  /* 0x0000000605057211 */ /* 0x000fe400078feaff */
[----:B------:R-:W1:Y:S03]  /*0120*/  LDC.64 R6, c[0x0][0x230] ;  /* 0x00008c00ff067b82 */ /* 0x000e660000000a00 */
[----:B------:R-:W-:Y:S02]  /*0130*/  IMAD R19, R5, -0x14, R0 ;  /* 0xffffffec05137824 */ /* 0x000fe400078e0200 */
[----:B------:R-:W-:Y:S02]  /*0140*/  IMAD.MOV.U32 R5, RZ, RZ, RZ ;  /* 0x000000ffff057224 */ /* 0x000fe400078e00ff */
[----:B--2---:R-:W-:-:S05]  /*0150*/  IMAD.WIDE R14, R19, 0x4, R14 ;  /* 0x00000004130e7825 */ /* 0x004fca00078e020e */
[----:B------:R2:W3:Y:S01]  /*0160*/  @!P0 LDG.E.EL R5, desc[UR4][R14.64] ;  /* 0x000000040e058981 */ /* 0x0004e2000c2e1900 */
[----:B------:R-:W-:Y:S01]  /*0170*/  CS2R R8, SRZ ;  /* 0x0000000000087805 */ /* 0x000fe2000001ff00 */
[----:B----4-:R-:W-:-:S04]  /*0180*/  IMAD.WIDE R10, R3, 0x4, R10 ;  /* 0x00000004030a7825 */ /* 0x010fc800078e020a */
[C---:B-----5:R-:W-:Y:S01]  /*0190*/  IMAD.WIDE R12, R19.reuse, 0x4, R12 ;  /* 0x00000004130c7825 */ /* 0x060fe200078e020c */
[----:B------:R-:W4:Y:S03]  /*01a0*/  @!P0 LDG.E R8, desc[UR4][R10.64] ;  /* 0x000000040a088981 */ /* 0x000f26000c1e1900 */
[C---:B0-2---:R-:W-:Y:S01]  /*01b0*/  IMAD.WIDE R14, R19.reuse, 0x4, R16 ;  /* 0x00000004130e7825 */ /* 0x045fe200078e0210 */
[----:B------:R0:W4:Y:S03]  /*01c0*/  @!P0 LDG.E.EL R9, desc[UR4][R12.64] ;  /* 0x000000040c098981 */ /* 0x000126000c2e1900 */
[----:B-1----:R-:W-:Y:S01]  /*01d0*/  IMAD.WIDE R16, R19, 0x4, R6 ;  /* 0x0000000413107825 */ /* 0x002fe200078e0206 */
[----:B------:R-:W-:-:S06]  /*01e0*/  CS2R R6, SRZ ;  /* 0x0000000000067805 */ /* 0x000fcc000001ff00 */
[----:B------:R-:W2:Y:S04]  /*01f0*/  @!P0 LDG.E.EL R7, desc[UR4][R14.64] ;  /* 0x000000040e078981 */ /* 0x000ea8000c2e1900 */
[----:B------:R-:W2:Y:S01]  /*0200*/  @!P0 LDG.E.EL R6, desc[UR4][R16.64] ;  /* 0x0000000410068981 */ /* 0x000ea2000c2e1900 */
[----:B------:R-:W-:Y:S01]  /*0210*/  LEA.HI R2, R2, R3, RZ, 0x6 ;  /* 0x0000000302027211 */ /* 0x000fe200078f30ff */
[C---:B0-----:R-:W-:Y:S01]  /*0220*/  IMAD.HI R12, R3.reuse, 0x66666667, RZ ;  /* 0x66666667030c7827 */ /* 0x041fe200078e02ff */
[----:B------:R-:W-:Y:S02]  /*0230*/  LOP3.LUT R4, R4, 0xfffffff0, RZ, 0xc0, !PT ;  /* 0xfffffff004047812 */ /* 0x000fe400078ec0ff */
[----:B------:R-:W-:Y:S02]  /*0240*/  SHF.R.S32.HI R10, RZ, 0x6, R2 ;  /* 0x00000006ff0a7819 */ /* 0x000fe40000011402 */
[----:B------:R-:W-:Y:S01]  /*0250*/  SHF.R.U32.HI R13, RZ, 0x1f, R12 ;  /* 0x0000001fff0d7819 */ /* 0x000fe2000001160c */
[----:B------:R-:W-:-:S02]  /*0260*/  IMAD.IADD R4, R3, 0x1, -R4 ;  /* 0x0000000103047824 */ /* 0x000fc400078e0a04 */
[----:B------:R-:W-:Y:S01]  /*0270*/  IMAD.HI R11, R10, 0x66666667, RZ ;  /* 0x666666670a0b7827 */ /* 0x000fe200078e02ff */
[----:B------:R-:W-:Y:S01]  /*0280*/  LEA.HI.SX32 R13, R12, R13, 0x19 ;  /* 0x0000000d0c0d7211 */ /* 0x000fe200078fcaff */
[----:B------:R-:W0:Y:S03]  /*0290*/  LDC.64 R2, c[0x0][0x238] ;  /* 0x00008e00ff027b82 */ /* 0x000e260000000a00 */
[----:B------:R-:W-:-:S04]  /*02a0*/  SHF.R.U32.HI R12, RZ, 0x1, R11 ;  /* 0x00000001ff0c7819 */ /* 0x000fc8000001160b */
[----:B------:R-:W-:Y:S01]  /*02b0*/  LEA.HI R11, R11, R12, RZ, 0x1 ;  /* 0x0000000c0b0b7211 */ /* 0x000fe200078f08ff */
[----:B------:R-:W-:Y:S01]  /*02c0*/  IMAD R12, R13, 0x140, R4 ;  /* 0x000001400d0c7824 */ /* 0x000fe200078e0204 */
[----:B------:R-:W-:-:S03]  /*02d0*/  LEA.HI R4, R0, R0, RZ, 0x2 ;  /* 0x0000000000047211 */ /* 0x000fc600078f10ff */
[----:B------:R-:W-:-:S04]  /*02e0*/  IMAD R11, R11, -0x5, R10 ;  /* 0xfffffffb0b0b7824 */ /* 0x000fc800078e020a */
[----:B------:R-:W-:Y:S02]  /*02f0*/  IMAD R12, R11, 0x10, R12 ;  /* 0x000000100b0c7824 */ /* 0x000fe400078e020c */
[----:B---3--:R-:W-:-:S04]  /*0300*/  FADD R5, R5, 0.0010000000474974513054 ;  /* 0x3a83126f05057421 */ /* 0x008fc80000000000 */
[----:B------:R1:W3:Y:S01]  /*0310*/  MUFU.SQRT R18, R5 ;  /* 0x0000000500127308 */ /* 0x0002e20000002000 */
[----:B----4-:R-:W-:Y:S01]  /*0320*/  FADD R8, -R9, R8 ;  /* 0x0000000809087221 */ /* 0x010fe20000000100 */
[----:B------:R-:W-:Y:S01]  /*0330*/  LOP3.LUT R9, R4, 0xffffffc, RZ, 0xc0, !PT ;  /* 0x0ffffffc04097812 */ /* 0x000fe200078ec0ff */
[----:B-1----:R-:W-:-:S03]  /*0340*/  HFMA2.MMA R5, -RZ, RZ, 1.625, 0 ;  /* 0x3e800000ff057435 */ /* 0x002fc600000001ff */
[----:B------:R-:W-:Y:S02]  /*0350*/  IADD3 R9, R0, -R9, RZ ;  /* 0x8000000900097210 */ /* 0x000fe40007ffe0ff */
[C---:B---3--:R-:W-:Y:S02]  /*0360*/  FSETP.GT.AND P1, PT, R18.reuse, 8.50705917302346158658e+37, PT ;  /* 0x7e8000001200780b */ /* 0x048fe40003f24000 */
[----:B------:R-:W-:Y:S01]  /*0370*/  FSETP.GEU.AND P2, PT, R18, 1.175494350822287508e-38, PT ;  /* 0x008000001200780b */ /* 0x000fe20003f4e000 */
[----:B------:R-:W-:Y:S02]  /*0380*/  IMAD R9, R9, 0x50, R12 ;  /* 0x0000005009097824 */ /* 0x000fe400078e020c */
[----:B------:R-:W-:Y:S02]  /*0390*/  FSEL R5, R5, 1, P1 ;  /* 0x3f80000005057808 */ /* 0x000fe40000800000 */
[----:B0-----:R-:W-:-:S06]  /*03a0*/  IMAD.WIDE R2, R9, 0x4, R2 ;  /* 0x0000000409027825 */ /* 0x001fcc00078e0202 */
[----:B------:R-:W-:Y:S02]  /*03b0*/  @P1 FMUL R18, R18, 0.25 ;  /* 0x3e80000012121820 */ /* 0x000fe40000400000 */
[----:B------:R-:W-:Y:S02]  /*03c0*/  @!P2 FMUL R5, R5, 16777216 ;  /* 0x4b8000000505a820 */ /* 0x000fe40000400000 */
[----:B------:R-:W-:-:S06]  /*03d0*/  @!P2 FMUL R18, R18, 16777216 ;  /* 0x4b8000001212a820 */ /* 0x000fcc0000400000 */
[----:B------:R-:W0:Y:S02]  /*03e0*/  MUFU.RCP R18, R18 ;  /* 0x0000001200127308 */ /* 0x000e240000001000 */
[----:B0-----:R-:W-:-:S04]  /*03f0*/  FMUL R5, R18, R5 ;  /* 0x0000000512057220 */ /* 0x001fc80000400000 */
[----:B------:R-:W-:-:S04]  /*0400*/  FMUL R5, R8, R5 ;  /* 0x0000000508057220 */ /* 0x000fc80000400000 */
[----:B--2---:R-:W-:-:S05]  /*0410*/  FFMA R5, R5, R7, R6 ;  /* 0x0000000705057223 */ /* 0x004fca0000000006 */
[----:B------:R-:W-:-:S04]  /*0420*/  FSETP.GEU.AND P1, PT, R5, RZ, PT ;  /* 0x000000ff0500720b */ /* 0x000fc80003f2e000 */
[----:B------:R-:W-:Y:S01]  /*0430*/  FSEL R5, R5, RZ, P1 ;  /* 0x000000ff05057208 */ /* 0x000fe20000800000 */
[----:B------:R-:W-:Y:S08]  /*0440*/  @P0 EXIT ;  /* 0x000000000000094d */ /* 0x000ff00003800000 */
[----:B------:R-:W-:Y:S01]  /*0450*/  STG.E desc[UR4][R2.64], R5 ;  /* 0x0000000502007986 */ /* 0x000fe2000c101904 */
[----:B------:R-:W-:Y:S05]  /*0460*/  EXIT ;  /* 0x000000000000794d */ /* 0x000fea0003800000 */
.L_x_0:
[----:B------:R-:W-:-:S00]  /*0470*/  BRA `(.L_x_0) ;  /* 0xfffffffc00fc7947 */ /* 0x000fc0000383ffff */
[----:B------:R-:W-:-:S00]  /*0480*/  NOP ;  /* 0x0000000000007918 */ /* 0x000fc00000000000 */
[----:B------:R-:W-:-:S00]  /*0490*/  NOP ;  /* 0x0000000000007918 */ /* 0x000fc00000000000 */
[----:B------:R-:W-:-:S00]  /*04a0*/  NOP ;  /* 0x0000000000007918 */ /* 0x000fc00000000000 */
[----:B------:R-:W-:-:S00]  /*04b0*/  NOP ;  /* 0x0000000000007918 */ /* 0x000fc00000000000 */
[----:B------:R-:W-:-:S00]  /*04c0*/  NOP ;  /* 0x0000000000007918 */ /* 0x000fc00000000000 */
[----:B------:R-:W-:-:S00]  /*04d0*/  NOP ;  /* 0x0000000000007918 */ /* 0x000fc00000000000 */
[----:B------:R-:W-:-:S00]  /*04e0*/  NOP ;  /* 0x0000000000007918 */ /* 0x000fc00000000000 */
[----:B------:R-:W-:-:S00]  /*04f0*/  NOP ;  /* 0x0000000000007918 */ /* 0x000fc00000000000 */
.L_x_1:


//--------------------- .nv.global.init           --------------------------
	.section	.nv.global.init,"aw",@progbits
.nv.global.init:
	.type		_$_str,@object
	.size		_$_str,(_$_str_$_2 - _$_str)
_$_str:
        /*0000*/ 	.byte	0x5f, 0x5f, 0x43, 0x55, 0x44, 0x41, 0x5f, 0x46, 0x54, 0x5a, 0x00
	.type		_$_str_$_2,@object
	.size		_$_str_$_2,(.L_1 - _$_str_$_2)
_$_str_$_2:
        /*000b*/ 	.byte	0x5f, 0x5f, 0x43, 0x55, 0x44, 0x41, 0x5f, 0x50, 0x52, 0x45, 0x43, 0x5f, 0x53, 0x51, 0x52, 0x54
        /*001b*/ 	.byte	0x00
.L_1:


//--------------------- .nv.constant0.triton_poi_fused_clone_17 --------------------------
	.section	.nv.constant0.triton_poi_fused_clone_17,"a",@progbits
	.sectionflags	@""
	.align	4
.nv.constant0.triton_poi_fused_clone_17:
	.zero		580
